	.headerflags	@"EF_CUDA_TEXMODE_UNIFIED EF_CUDA_64BIT_ADDRESS EF_CUDA_ACCELERATORS EF_CUDA_SM90 EF_CUDA_VIRTUAL_SM(EF_CUDA_SM90)"
	.elftype	@"ET_EXEC"


//--------------------- .nv.info                  --------------------------
	.section	.nv.info,"",@"SHT_CUDA_INFO"
	.align	4


	//----- nvinfo : EIATTR_REGCOUNT
	.align		4
        /*0000*/ 	.byte	0x04, 0x2f
        /*0002*/ 	.short	(.L_1 - .L_0)
	.align		4
.L_0:
        /*0004*/ 	.word	index@(triton_poi_fused__safe_softmax_5)
        /*0008*/ 	.word	0x00000012


	//----- nvinfo : EIATTR_MIN_STACK_SIZE
	.align		4
.L_1:
        /*000c*/ 	.byte	0x04, 0x12
        /*000e*/ 	.short	(.L_3 - .L_2)
	.align		4
.L_2:
        /*0010*/ 	.word	index@(triton_poi_fused__safe_softmax_5)
        /*0014*/ 	.word	0x00000000


	//----- nvinfo : EIATTR_FRAME_SIZE
	.align		4
.L_3:
        /*0018*/ 	.byte	0x04, 0x11
        /*001a*/ 	.short	(.L_5 - .L_4)
	.align		4
.L_4:
        /*001c*/ 	.word	index@(triton_poi_fused__safe_softmax_5)
        /*0020*/ 	.word	0x00000000


	//----- nvinfo : EIATTR_MIN_STACK_SIZE
	.align		4
.L_5:
        /*0024*/ 	.byte	0x04, 0x12
        /*0026*/ 	.short	(.L_7 - .L_6)
	.align		4
.L_6:
        /*0028*/ 	.word	index@(triton_poi_fused__safe_softmax_5)
        /*002c*/ 	.word	0x00000000
.L_7:


//--------------------- .nv.info.triton_poi_fused__safe_softmax_5 --------------------------
	.section	.nv.info.triton_poi_fused__safe_softmax_5,"",@"SHT_CUDA_INFO"
	.sectionflags	@""
	.align	4


	//----- nvinfo : EIATTR_CUDA_API_VERSION
	.align		4
        /*0000*/ 	.byte	0x04, 0x37
        /*0002*/ 	.short	(.L_9 - .L_8)
.L_8:
        /*0004*/ 	.word	0x0000007c


	//----- nvinfo : EIATTR_KPARAM_INFO
	.align		4
.L_9:
        /*0008*/ 	.byte	0x04, 0x17
        /*000a*/ 	.short	(.L_11 - .L_10)
.L_10:
        /*000c*/ 	.word	0x00000000
        /*0010*/ 	.short	0x0002
        /*0012*/ 	.short	0x0010
        /*0014*/ 	.byte	0x00, 0xf0, 0x11, 0x00


	//----- nvinfo : EIATTR_KPARAM_INFO
	.align		4
.L_11:
        /*0018*/ 	.byte	0x04, 0x17
        /*001a*/ 	.short	(.L_13 - .L_12)
.L_12:
        /*001c*/ 	.word	0x00000000
        /*0020*/ 	.short	0x0001
        /*0022*/ 	.short	0x0008
        /*0024*/ 	.byte	0x00, 0xf4, 0x21, 0x00


	//----- nvinfo : EIATTR_KPARAM_INFO
	.align		4
.L_13:
        /*0028*/ 	.byte	0x04, 0x17
        /*002a*/ 	.short	(.L_15 - .L_14)
.L_14:
        /*002c*/ 	.word	0x00000000
        /*0030*/ 	.short	0x0000
        /*0032*/ 	.short	0x0000
        /*0034*/ 	.byte	0x00, 0xf4, 0x21, 0x00


	//----- nvinfo : EIATTR_SPARSE_MMA_MASK
	.align		4
.L_15:
        /*0038*/ 	.byte	0x03, 0x50
        /*003a*/ 	.short	0x0000


	//----- nvinfo : EIATTR_MAXREG_COUNT
	.align		4
        /*003c*/ 	.byte	0x03, 0x1b
        /*003e*/ 	.short	0x00ff


	//----- nvinfo : EIATTR_EXIT_INSTR_OFFSETS
	.align		4
        /*0040*/ 	.byte	0x04, 0x1c
        /*0042*/ 	.short	(.L_17 - .L_16)


	//   ....[0]....
.L_16:
        /*0044*/ 	.word	0x000003e0


	//   ....[1]....
        /*0048*/ 	.word	0x00000400


	//----- nvinfo : EIATTR_REQNTID
	.align		4
.L_17:
        /*004c*/ 	.byte	0x04, 0x10
        /*004e*/ 	.short	(.L_19 - .L_18)
.L_18:
        /*0050*/ 	.word	0x00000080
        /*0054*/ 	.word	0x00000001
        /*0058*/ 	.word	0x00000001


	//----- nvinfo : EIATTR_CBANK_PARAM_SIZE
	.align		4
.L_19:
        /*005c*/ 	.byte	0x03, 0x19
        /*005e*/ 	.short	0x0014


	//----- nvinfo : EIATTR_PARAM_CBANK
	.align		4
        /*0060*/ 	.byte	0x04, 0x0a
        /*0062*/ 	.short	(.L_21 - .L_20)
	.align		4
.L_20:
        /*0064*/ 	.word	index@(.nv.constant0.triton_poi_fused__safe_softmax_5)
        /*0068*/ 	.short	0x0210
        /*006a*/ 	.short	0x0014


	//----- nvinfo : EIATTR_SW_WAR
	.align		4
.L_21:
        /*006c*/ 	.byte	0x04, 0x36
        /*006e*/ 	.short	(.L_23 - .L_22)
.L_22:
        /*0070*/ 	.word	0x00000008
.L_23:


//--------------------- .nv.callgraph             --------------------------
	.section	.nv.callgraph,"",@"SHT_CUDA_CALLGRAPH"
	.align	4
	.sectionentsize	8
	.align		4
        /*0000*/ 	.word	0x00000000
	.align		4
        /*0004*/ 	.word	0xffffffff
	.align		4
        /*0008*/ 	.word	0x00000000
	.align		4
        /*000c*/ 	.word	0xfffffffe
	.align		4
        /*0010*/ 	.word	0x00000000
	.align		4
        /*0014*/ 	.word	0xfffffffd
	.align		4
        /*0018*/ 	.word	0x00000000
	.align		4
        /*001c*/ 	.word	0xfffffffc


//--------------------- .text.triton_poi_fused__safe_softmax_5 --------------------------
	.section	.text.triton_poi_fused__safe_softmax_5,"ax",@progbits
	.align	128
        .global         triton_poi_fused__safe_softmax_5
        .type           triton_poi_fused__safe_softmax_5,@function
        .size           triton_poi_fused__safe_softmax_5,(.L_x_1 - triton_poi_fused__safe_softmax_5)
        .other          triton_poi_fused__safe_softmax_5,@"STO_CUDA_ENTRY STV_DEFAULT"
triton_poi_fused__safe_softmax_5:
.text.triton_poi_fused__safe_softmax_5:
[----:B------:R-:W0:Y:S02]  /*0000*/  LDC R1, c[0x0][0x28] ;  /* 0x00000a00ff017b82 */ /* 0x000e240000000800 */
[----:B------:R-:W1:Y:S01]  /*0010*/  S2R R0, SR_TID.X ;  /* 0x0000000000007919 */ /* 0x000e620000002100 */
[----:B------:R-:W2:Y:S01]  /*0020*/  LDC.64 R2, c[0x0][0x210] ;  /* 0x00008400ff027b82 */ /* 0x000ea20000000a00 */
[----:B------:R-:W-:Y:S01]  /*0030*/  CS2R R14, SRZ ;  /* 0x00000000000e7805 */ /* 0x000fe2000001ff00 */
[----:B------:R-:W-:Y:S01]  /*0040*/  ULDC.64 UR4, c[0x0][0x208] ;  /* 0x0000820000047ab9 */ /* 0x000fe20000000a00 */
[----:B------:R-:W3:Y:S01]  /*0050*/  S2R R7, SR_CTAID.X ;  /* 0x0000000000077919 */ /* 0x000ee20000002500 */
[----:B-1----:R-:W-:Y:S01]  /*0060*/  IMAD.SHL.U32 R0, R0, 0x2, RZ ;  /* 0x0000000200007824 */ /* 0x002fe200078e00ff */
[----:B---3--:R-:W-:-:S04]  /*0070*/  SHF.R.S32.HI R4, RZ, 0x17, R7 ;  /* 0x00000017ff047819 */ /* 0x008fc80000011407 */
[----:B------:R-:W-:Y:S02]  /*0080*/  LOP3.LUT R0, R0, 0xfe, RZ, 0xc0, !PT ;  /* 0x000000fe00007812 */ /* 0x000fe400078ec0ff */
[----:B------:R-:W-:-:S03]  /*0090*/  SGXT R4, R4, 0x1 ;  /* 0x000000010404781a */ /* 0x000fc60000000200 */
[----:B------:R-:W-:-:S05]  /*00a0*/  IMAD R7, R7, 0x100, R0 ;  /* 0x0000010007077824 */ /* 0x000fca00078e0200 */
[----:B------:R-:W-:Y:S02]  /*00b0*/  LEA.HI R4, R4, R7, RZ, 0x2 ;  /* 0x0000000704047211 */ /* 0x000fe400078f10ff */
[----:B------:R-:W-:Y:S02]  /*00c0*/  ISETP.GE.AND P0, PT, R7, 0x100, PT ;  /* 0x000001000700780c */ /* 0x000fe40003f06270 */
[----:B------:R-:W-:-:S05]  /*00d0*/  LOP3.LUT R5, R4, 0xfffffffc, RZ, 0xc0, !PT ;  /* 0xfffffffc04057812 */ /* 0x000fca00078ec0ff */
[----:B--2---:R-:W-:-:S06]  /*00e0*/  IMAD.WIDE R4, R5, 0x4, R2 ;  /* 0x0000000405047825 */ /* 0x004fcc00078e0202 */
[----:B------:R-:W2:Y:S01]  /*00f0*/  @!P0 LDG.E.EL R15, desc[UR4][R4.64] ;  /* 0x00000004040f8981 */ /* 0x000ea2000c2e1900 */
[----:B------:R-:W-:-:S03]  /*0100*/  IMAD.MOV.U32 R0, RZ, RZ, RZ ;  /* 0x000000ffff007224 */ /* 0x000fc600078e00ff */
[----:B------:R-:W3:Y:S01]  /*0110*/  @!P0 LDG.E.EL R14, desc[UR4][R4.64] ;  /* 0x00000004040e8981 */ /* 0x000ee2000c2e1900 */
[----:B------:R-:W-:Y:S01]  /*0120*/  IMAD.MOV.U32 R6, RZ, RZ, RZ ;  /* 0x000000ffff067224 */ /* 0x000fe200078e00ff */
[----:B------:R-:W-:Y:S02]  /*0130*/  CS2R R10, SRZ ;  /* 0x00000000000a7805 */ /* 0x000fe4000001ff00 */
[----:B------:R-:W4:Y:S04]  /*0140*/  @!P0 LDG.E.EL R0, desc[UR4][R4.64+0x4] ;  /* 0x0000040404008981 */ /* 0x000f28000c2e1900 */
[----:B------:R-:W5:Y:S04]  /*0150*/  @!P0 LDG.E.EL R6, desc[UR4][R4.64+0x4] ;  /* 0x0000040404068981 */ /* 0x000f68000c2e1900 */
[----:B------:R-:W5:Y:S04]  /*0160*/  @!P0 LDG.E.EL R10, desc[UR4][R4.64+0x8] ;  /* 0x00000804040a8981 */ /* 0x000f68000c2e1900 */
[----:B------:R-:W5:Y:S01]  /*0170*/  @!P0 LDG.E.EL R11, desc[UR4][R4.64+0x8] ;  /* 0x00000804040b8981 */ /* 0x000f62000c2e1900 */
[----:B------:R-:W-:-:S06]  /*0180*/  CS2R R12, SRZ ;  /* 0x00000000000c7805 */ /* 0x000fcc000001ff00 */
[----:B------:R-:W5:Y:S04]  /*0190*/  @!P0 LDG.E.EL R12, desc[UR4][R4.64+0xc] ;  /* 0x00000c04040c8981 */ /* 0x000f68000c2e1900 */
[----:B------:R-:W5:Y:S01]  /*01a0*/  @!P0 LDG.E.EL R13, desc[UR4][R4.64+0xc] ;  /* 0x00000c04040d8981 */ /* 0x000f62000c2e1900 */
[----:B------:R-:W-:Y:S01]  /*01b0*/  CS2R R8, SRZ ;  /* 0x0000000000087805 */ /* 0x000fe2000001ff00 */
[----:B------:R-:W-:-:S05]  /*01c0*/  IMAD.WIDE R2, R7, 0x4, R2 ;  /* 0x0000000407027825 */ /* 0x000fca00078e0202 */
[----:B------:R1:W5:Y:S02]  /*01d0*/  @!P0 LDG.E.64 R8, desc[UR4][R2.64] ;  /* 0x0000000402088981 */ /* 0x000364000c1e1b00 */
[----:B-1----:R-:W1:Y:S02]  /*01e0*/  LDC.64 R2, c[0x0][0x218] ;  /* 0x00008600ff027b82 */ /* 0x002e640000000a00 */
[----:B-1----:R-:W-:Y:S01]  /*01f0*/  IMAD.WIDE R2, R7, 0x4, R2 ;  /* 0x0000000407027825 */ /* 0x002fe200078e0202 */
[C---:B--2---:R-:W-:Y:S02]  /*0200*/  FSETP.NAN.AND P3, PT, R15.reuse, R15, PT ;  /* 0x0000000f0f00720b */ /* 0x044fe40003f68000 */
[C---:B---3--:R-:W-:Y:S02]  /*0210*/  FSETP.NAN.AND P4, PT, R14.reuse, R14, PT ;  /* 0x0000000e0e00720b */ /* 0x048fe40003f88000 */
[----:B----4-:R-:W-:Y:S02]  /*0220*/  FSETP.GT.AND P1, PT, R15, R0, PT ;  /* 0x000000000f00720b */ /* 0x010fe40003f24000 */
[----:B-----5:R-:W-:-:S07]  /*0230*/  FSETP.GT.AND P2, PT, R14, R6, PT ;  /* 0x000000060e00720b */ /* 0x020fce0003f44000 */
[----:B------:R-:W-:Y:S02]  /*0240*/  @!P3 FSEL R15, R15, R0, P1 ;  /* 0x000000000f0fb208 */ /* 0x000fe40000800000 */
[----:B------:R-:W-:Y:S02]  /*0250*/  @!P4 FSEL R14, R14, R6, P2 ;  /* 0x000000060e0ec208 */ /* 0x000fe40001000000 */
[C---:B------:R-:W-:Y:S02]  /*0260*/  FSETP.GT.AND P1, PT, R15.reuse, R10, PT ;  /* 0x0000000a0f00720b */ /* 0x040fe40003f24000 */
[C---:B------:R-:W-:Y:S02]  /*0270*/  FSETP.GT.AND P2, PT, R14.reuse, R11, PT ;  /* 0x0000000b0e00720b */ /* 0x040fe40003f44000 */
[----:B------:R-:W-:Y:S02]  /*0280*/  FSETP.NAN.AND P3, PT, R15, R15, PT ;  /* 0x0000000f0f00720b */ /* 0x000fe40003f68000 */
[----:B------:R-:W-:-:S07]  /*0290*/  FSETP.NAN.AND P4, PT, R14, R14, PT ;  /* 0x0000000e0e00720b */ /* 0x000fce0003f88000 */
[----:B------:R-:W-:Y:S02]  /*02a0*/  @!P1 FSEL R15, R15, R10, P3 ;  /* 0x0000000a0f0f9208 */ /* 0x000fe40001800000 */
[----:B------:R-:W-:Y:S02]  /*02b0*/  @!P2 FSEL R14, R14, R11, P4 ;  /* 0x0000000b0e0ea208 */ /* 0x000fe40002000000 */
[C---:B------:R-:W-:Y:S02]  /*02c0*/  FSETP.GT.AND P1, PT, R15.reuse, R12, PT ;  /* 0x0000000c0f00720b */ /* 0x040fe40003f24000 */
[C---:B------:R-:W-:Y:S02]  /*02d0*/  FSETP.GT.AND P2, PT, R14.reuse, R13, PT ;  /* 0x0000000d0e00720b */ /* 0x040fe40003f44000 */
[----:B------:R-:W-:Y:S02]  /*02e0*/  FSETP.NAN.AND P3, PT, R15, R15, PT ;  /* 0x0000000f0f00720b */ /* 0x000fe40003f68000 */
[----:B------:R-:W-:-:S07]  /*02f0*/  FSETP.NAN.AND P4, PT, R14, R14, PT ;  /* 0x0000000e0e00720b */ /* 0x000fce0003f88000 */
[----:B------:R-:W-:Y:S02]  /*0300*/  @!P1 FSEL R15, R15, R12, P3 ;  /* 0x0000000c0f0f9208 */ /* 0x000fe40001800000 */
[----:B------:R-:W-:-:S03]  /*0310*/  @!P2 FSEL R14, R14, R13, P4 ;  /* 0x0000000d0e0ea208 */ /* 0x000fc60002000000 */
[----:B------:R-:W-:Y:S02]  /*0320*/  FADD R8, -R15, R8 ;  /* 0x000000080f087221 */ /* 0x000fe40000000100 */
[----:B------:R-:W-:Y:S02]  /*0330*/  FADD R9, -R14, R9 ;  /* 0x000000090e097221 */ /* 0x000fe40000000100 */
[----:B------:R-:W-:Y:S02]  /*0340*/  FMUL R8, R8, 1.4426950216293334961 ;  /* 0x3fb8aa3b08087820 */ /* 0x000fe40000400000 */
[----:B------:R-:W-:-:S03]  /*0350*/  FMUL R9, R9, 1.4426950216293334961 ;  /* 0x3fb8aa3b09097820 */ /* 0x000fc60000400000 */
[----:B------:R-:W-:Y:S02]  /*0360*/  FSETP.GEU.AND P1, PT, R8, -126, PT ;  /* 0xc2fc00000800780b */ /* 0x000fe40003f2e000 */
[----:B------:R-:W-:-:S11]  /*0370*/  FSETP.GEU.AND P2, PT, R9, -126, PT ;  /* 0xc2fc00000900780b */ /* 0x000fd60003f4e000 */
[----:B------:R-:W-:Y:S02]  /*0380*/  @!P1 FMUL R8, R8, 0.5 ;  /* 0x3f00000008089820 */ /* 0x000fe40000400000 */
[----:B------:R-:W-:Y:S02]  /*0390*/  @!P2 FMUL R9, R9, 0.5 ;  /* 0x3f0000000909a820 */ /* 0x000fe40000400000 */
[----:B------:R-:W1:Y:S08]  /*03a0*/  MUFU.EX2 R4, R8 ;  /* 0x0000000800047308 */ /* 0x000e700000000800 */
[----:B------:R-:W2:Y:S01]  /*03b0*/  MUFU.EX2 R5, R9 ;  /* 0x0000000900057308 */ /* 0x000ea20000000800 */
[----:B-1----:R-:W-:Y:S01]  /*03c0*/  @!P1 FMUL R4, R4, R4 ;  /* 0x0000000404049220 */ /* 0x002fe20000400000 */
[----:B--2---:R-:W-:Y:S01]  /*03d0*/  @!P2 FMUL R5, R5, R5 ;  /* 0x000000050505a220 */ /* 0x004fe20000400000 */
[----:B------:R-:W-:Y:S06]  /*03e0*/  @P0 EXIT ;  /* 0x000000000000094d */ /* 0x000fec0003800000 */
[----:B------:R-:W-:Y:S01]  /*03f0*/  STG.E.64 desc[UR4][R2.64], R4 ;  /* 0x0000000402007986 */ /* 0x000fe2000c101b04 */
[----:B------:R-:W-:Y:S05]  /*0400*/  EXIT ;  /* 0x000000000000794d */ /* 0x000fea0003800000 */
.L_x_0:
[----:B------:R-:W-:-:S00]  /*0410*/  BRA `(.L_x_0) ;  /* 0xfffffffc00fc7947 */ /* 0x000fc0000383ffff */
[----:B------:R-:W-:-:S00]  /*0420*/  NOP ;  /* 0x0000000000007918 */ /* 0x000fc00000000000 */
        /* <DEDUP_REMOVED lines=13> */
.L_x_1:


//--------------------- .nv.constant0.triton_poi_fused__safe_softmax_5 --------------------------
	.section	.nv.constant0.triton_poi_fused__safe_softmax_5,"a",@progbits
	.sectionflags	@""
	.align	4
.nv.constant0.triton_poi_fused__safe_softmax_5:
	.zero		548
